//
// Generated by NVIDIA NVVM Compiler
//
// Compiler Build ID: CL-36424714
// Cuda compilation tools, release 13.0, V13.0.88
// Based on NVVM 20.0.0
//

.version 9.0
.target sm_100
.address_size 64

	// .globl	_Z6felicsPhPi

.visible .entry _Z6felicsPhPi(
	.param .u64 .ptr .align 1 _Z6felicsPhPi_param_0,
	.param .u64 .ptr .align 1 _Z6felicsPhPi_param_1
)
{
	.reg .pred 	%p<4>;
	.reg .b32 	%r<19>;
	.reg .b64 	%rd<11>;

	ld.param.u64 	%rd3, [_Z6felicsPhPi_param_0];
	ld.param.u64 	%rd4, [_Z6felicsPhPi_param_1];
	cvta.to.global.u64 	%rd1, %rd4;
	mov.u32 	%r6, %ctaid.x;
	mov.u32 	%r1, %ntid.x;
	mov.u32 	%r7, %tid.x;
	mad.lo.s32 	%r18, %r6, %r1, %r7;
	setp.gt.s32 	%p1, %r18, 110591;
	@%p1 bra 	$L__BB0_6;
	mov.u32 	%r8, %nctaid.x;
	mul.lo.s32 	%r3, %r1, %r8;
	cvta.to.global.u64 	%rd2, %rd3;
$L__BB0_2:
	mul.hi.s32 	%r9, %r18, 715827883;
	shr.u32 	%r10, %r9, 31;
	shr.u32 	%r11, %r9, 6;
	add.s32 	%r12, %r11, %r10;
	mul.lo.s32 	%r13, %r12, 384;
	sub.s32 	%r14, %r18, %r13;
	setp.gt.u32 	%p2, %r14, 1;
	@%p2 bra 	$L__BB0_4;
	cvt.s64.s32 	%rd7, %r18;
	add.s64 	%rd8, %rd2, %rd7;
	ld.global.u8 	%r16, [%rd8];
	mul.lo.s32 	%r17, %r18, 35;
	mul.wide.s32 	%rd9, %r17, 4;
	add.s64 	%rd10, %rd1, %rd9;
	st.global.u32 	[%rd10], %r16;
	bra.uni 	$L__BB0_5;
$L__BB0_4:
	mul.wide.s32 	%rd5, %r18, 4;
	add.s64 	%rd6, %rd1, %rd5;
	mov.b32 	%r15, 5;
	st.global.u32 	[%rd6], %r15;
$L__BB0_5:
	add.s32 	%r18, %r18, %r3;
	setp.lt.s32 	%p3, %r18, 110592;
	@%p3 bra 	$L__BB0_2;
$L__BB0_6:
	ret;

}


// ===== COMPILED SASS (sm_100) =====

	.target	sm_100

	.elftype	@"ET_EXEC"


//--------------------- .note.nv.tkinfo           --------------------------
	.section	.note.nv.tkinfo,"",@"SHT_NOTE"
	.sectionflags	@"SHF_NOTE_NV_TKINFO"
	.tkinfo
        /*0018*/ 	.word	0x00000002
        /*0030*/ 	.string	""
        /*0030*/ 	.string	"ptxas"
        /*0030*/ 	.string	"Cuda compilation tools, release 13.0, V13.0.88"
        /*0030*/ 	.string	"Build cuda_13.0.r13.0/compiler.36424714_0"
        /*0030*/ 	.string	"-arch sm_100 -m 64 "



//--------------------- .note.nv.cuinfo           --------------------------
	.section	.note.nv.cuinfo,"",@"SHT_NOTE"
	.sectionflags	@"SHF_NOTE_NV_CUINFO"
        /*0018*/ 	.short	0x0002
        /*001a*/ 	.short	0x0064
        /*001c*/ 	.short	0x0082
	.zero		2


//--------------------- .nv.info                  --------------------------
	.section	.nv.info,"",@"SHT_CUDA_INFO"
	.align	4


	//----- nvinfo : EIATTR_REGCOUNT
	.align		4
        /*0000*/ 	.byte	0x04, 0x2f
        /*0002*/ 	.short	(.L_1 - .L_0)
	.align		4
.L_0:
        /*0004*/ 	.word	index@(_Z6felicsPhPi)
        /*0008*/ 	.word	0x00000010


	//----- nvinfo : EIATTR_FRAME_SIZE
	.align		4
.L_1:
        /*000c*/ 	.byte	0x04, 0x11
        /*000e*/ 	.short	(.L_3 - .L_2)
	.align		4
.L_2:
        /*0010*/ 	.word	index@(_Z6felicsPhPi)
        /*0014*/ 	.word	0x00000000


	//----- nvinfo : EIATTR_MIN_STACK_SIZE
	.align		4
.L_3:
        /*0018*/ 	.byte	0x04, 0x12
        /*001a*/ 	.short	(.L_5 - .L_4)
	.align		4
.L_4:
        /*001c*/ 	.word	index@(_Z6felicsPhPi)
        /*0020*/ 	.word	0x00000000
.L_5:


//--------------------- .nv.compat                --------------------------
	.section	.nv.compat,"",@"SHT_CUDA_COMPAT_INFO"
	.align	4
        /*0000*/ 	.byte	0x02, 0x09, 0x00, 0x00, 0x02, 0x02, 0x01, 0x00, 0x02, 0x05, 0x05, 0x00, 0x03, 0x07, 0x01, 0x01
        /*0010*/ 	.byte	0x02, 0x03, 0x00, 0x00, 0x02, 0x06, 0x01, 0x00, 0x04, 0x0b, 0x08, 0x00, 0x09, 0x00, 0x00, 0x00
        /*0020*/ 	.byte	0x00, 0x00, 0x00, 0x00


//--------------------- .nv.info._Z6felicsPhPi    --------------------------
	.section	.nv.info._Z6felicsPhPi,"",@"SHT_CUDA_INFO"
	.sectionflags	@""
	.align	4


	//----- nvinfo : EIATTR_CUDA_API_VERSION
	.align		4
        /*0000*/ 	.byte	0x04, 0x37
        /*0002*/ 	.short	(.L_7 - .L_6)
.L_6:
        /*0004*/ 	.word	0x00000082


	//----- nvinfo : EIATTR_KPARAM_INFO
	.align		4
.L_7:
        /*0008*/ 	.byte	0x04, 0x17
        /*000a*/ 	.short	(.L_9 - .L_8)
.L_8:
        /*000c*/ 	.word	0x00000000
        /*0010*/ 	.short	0x0001
        /*0012*/ 	.short	0x0008
        /*0014*/ 	.byte	0x00, 0xf5, 0x21, 0x00


	//----- nvinfo : EIATTR_KPARAM_INFO
	.align		4
.L_9:
        /*0018*/ 	.byte	0x04, 0x17
        /*001a*/ 	.short	(.L_11 - .L_10)
.L_10:
        /*001c*/ 	.word	0x00000000
        /*0020*/ 	.short	0x0000
        /*0022*/ 	.short	0x0000
        /*0024*/ 	.byte	0x00, 0xf5, 0x21, 0x00


	//----- nvinfo : EIATTR_SPARSE_MMA_MASK
	.align		4
.L_11:
        /*0028*/ 	.byte	0x03, 0x50
        /*002a*/ 	.short	0x0000


	//----- nvinfo : EIATTR_MAXREG_COUNT
	.align		4
        /*002c*/ 	.byte	0x03, 0x1b
        /*002e*/ 	.short	0x00ff


	//----- nvinfo : EIATTR_MERCURY_ISA_VERSION
	.align		4
        /*0030*/ 	.byte	0x03, 0x5f
        /*0032*/ 	.short	0x0101


	//----- nvinfo : EIATTR_VRC_CTA_INIT_COUNT
	.align		4
        /*0034*/ 	.byte	0x02, 0x4a
	.zero		1
	.zero		1


	//----- nvinfo : EIATTR_EXIT_INSTR_OFFSETS
	.align		4
        /*0038*/ 	.byte	0x04, 0x1c
        /*003a*/ 	.short	(.L_13 - .L_12)


	//   ....[0]....
.L_12:
        /*003c*/ 	.word	0x00000060


	//   ....[1]....
        /*0040*/ 	.word	0x000001d0


	//----- nvinfo : EIATTR_CRS_STACK_SIZE
	.align		4
.L_13:
        /*0044*/ 	.byte	0x04, 0x1e
        /*0046*/ 	.short	(.L_15 - .L_14)
.L_14:
        /*0048*/ 	.word	0x00000000


	//----- nvinfo : EIATTR_CBANK_PARAM_SIZE
	.align		4
.L_15:
        /*004c*/ 	.byte	0x03, 0x19
        /*004e*/ 	.short	0x0010


	//----- nvinfo : EIATTR_PARAM_CBANK
	.align		4
        /*0050*/ 	.byte	0x04, 0x0a
        /*0052*/ 	.short	(.L_17 - .L_16)
	.align		4
.L_16:
        /*0054*/ 	.word	index@(.nv.constant0._Z6felicsPhPi)
        /*0058*/ 	.short	0x0380
        /*005a*/ 	.short	0x0010


	//----- nvinfo : EIATTR_SW_WAR
	.align		4
.L_17:
        /*005c*/ 	.byte	0x04, 0x36
        /*005e*/ 	.short	(.L_19 - .L_18)
.L_18:
        /*0060*/ 	.word	0x00000008
.L_19:


//--------------------- .nv.callgraph             --------------------------
	.section	.nv.callgraph,"",@"SHT_CUDA_CALLGRAPH"
	.align	4
	.sectionentsize	8
	.align		4
        /*0000*/ 	.word	0x00000000
	.align		4
        /*0004*/ 	.word	0xffffffff
	.align		4
        /*0008*/ 	.word	0x00000000
	.align		4
        /*000c*/ 	.word	0xfffffffe
	.align		4
        /*0010*/ 	.word	0x00000000
	.align		4
        /*0014*/ 	.word	0xfffffffd
	.align		4
        /*0018*/ 	.word	0x00000000
	.align		4
        /*001c*/ 	.word	0xfffffffc


//--------------------- .text._Z6felicsPhPi       --------------------------
	.section	.text._Z6felicsPhPi,"ax",@progbits
	.align	128
        .global         _Z6felicsPhPi
        .type           _Z6felicsPhPi,@function
        .size           _Z6felicsPhPi,(.L_x_2 - _Z6felicsPhPi)
        .other          _Z6felicsPhPi,@"STO_CUDA_ENTRY STV_DEFAULT"
_Z6felicsPhPi:
.text._Z6felicsPhPi:
[----:B------:R-:W-:Y:S01]  /*0000*/  LDC R1, c[0x0][0x37c] ;  /* 0x0000df00ff017b82 */ /* 0x000fe20000000800 */
[----:B------:R-:W0:Y:S07]  /*0010*/  S2R R0, SR_TID.X ;  /* 0x0000000000007919 */ /* 0x000e2e0000002100 */
[----:B------:R-:W0:Y:S08]  /*0020*/  S2UR UR4, SR_CTAID.X ;  /* 0x00000000000479c3 */ /* 0x000e300000002500 */
[----:B------:R-:W0:Y:S02]  /*0030*/  LDC R11, c[0x0][0x360] ;  /* 0x0000d800ff0b7b82 */ /* 0x000e240000000800 */
[----:B0-----:R-:W-:-:S05]  /*0040*/  IMAD R0, R11, UR4, R0 ;  /* 0x000000040b007c24 */ /* 0x001fca000f8e0200 */
[----:B------:R-:W-:-:S13]  /*0050*/  ISETP.GT.AND P0, PT, R0, 0x1afff, PT ;  /* 0x0001afff0000780c */ /* 0x000fda0003f04270 */
[----:B------:R-:W-:Y:S05]  /*0060*/  @P0 EXIT ;  /* 0x000000000000094d */ /* 0x000fea0003800000 */
[----:B------:R-:W0:Y:S01]  /*0070*/  LDC.64 R2, c[0x0][0x388] ;  /* 0x0000e200ff027b82 */ /* 0x000e220000000a00 */
[----:B------:R-:W1:Y:S01]  /*0080*/  LDCU UR4, c[0x0][0x370] ;  /* 0x00006e00ff0477ac */ /* 0x000e620008000800 */
[----:B------:R-:W2:Y:S01]  /*0090*/  LDCU.64 UR6, c[0x0][0x358] ;  /* 0x00006b00ff0677ac */ /* 0x000ea20008000a00 */
[----:B-1----:R-:W-:-:S07]  /*00a0*/  IMAD R11, R11, UR4, RZ ;  /* 0x000000040b0b7c24 */ /* 0x002fce000f8e02ff */
.L_x_0:
[----:B------:R-:W-:-:S05]  /*00b0*/  IMAD.HI R4, R0, 0x2aaaaaab, RZ ;  /* 0x2aaaaaab00047827 */ /* 0x000fca00078e02ff */
[----:B------:R-:W-:-:S04]  /*00c0*/  SHF.R.U32.HI R5, RZ, 0x1f, R4 ;  /* 0x0000001fff057819 */ /* 0x000fc80000011604 */
[----:B------:R-:W-:-:S05]  /*00d0*/  LEA.HI R5, R4, R5, RZ, 0x1a ;  /* 0x0000000504057211 */ /* 0x000fca00078fd0ff */
[----:B------:R-:W-:-:S05]  /*00e0*/  IMAD R5, R5, -0x180, R0 ;  /* 0xfffffe8005057824 */ /* 0x000fca00078e0200 */
[----:B------:R-:W-:-:S13]  /*00f0*/  ISETP.GT.U32.AND P0, PT, R5, 0x1, PT ;  /* 0x000000010500780c */ /* 0x000fda0003f04070 */
[----:B------:R-:W1:Y:S02]  /*0100*/  @!P0 LDC.64 R8, c[0x0][0x380] ;  /* 0x0000e000ff088b82 */ /* 0x000e640000000a00 */
[----:B-1----:R-:W-:-:S04]  /*0110*/  @!P0 IADD3 R8, P1, PT, R0, R8, RZ ;  /* 0x0000000800088210 */ /* 0x002fc80007f3e0ff */
[----:B------:R-:W-:-:S06]  /*0120*/  @!P0 LEA.HI.X.SX32 R9, R0, R9, 0x1, P1 ;  /* 0x0000000900098211 */ /* 0x000fcc00008f0eff */
[----:B--2---:R-:W2:Y:S01]  /*0130*/  @!P0 LDG.E.U8 R9, desc[UR6][R8.64] ;  /* 0x0000000608098981 */ /* 0x004ea2000c1e1100 */
[C---:B------:R-:W-:Y:S01]  /*0140*/  @!P0 IMAD R5, R0.reuse, 0x23, RZ ;  /* 0x0000002300058824 */ /* 0x040fe200078e02ff */
[----:B------:R-:W-:Y:S01]  /*0150*/  @P0 MOV R13, 0x5 ;  /* 0x00000005000d0802 */ /* 0x000fe20000000f00 */
[----:B0-----:R-:W-:Y:S01]  /*0160*/  @P0 IMAD.WIDE R6, R0, 0x4, R2 ;  /* 0x0000000400060825 */ /* 0x001fe200078e0202 */
[----:B------:R-:W-:-:S03]  /*0170*/  IADD3 R0, PT, PT, R11, R0, RZ ;  /* 0x000000000b007210 */ /* 0x000fc60007ffe0ff */
[----:B------:R-:W-:-:S05]  /*0180*/  @!P0 IMAD.WIDE R4, R5, 0x4, R2 ;  /* 0x0000000405048825 */ /* 0x000fca00078e0202 */
[----:B--2---:R1:W-:Y:S04]  /*0190*/  @!P0 STG.E desc[UR6][R4.64], R9 ;  /* 0x0000000904008986 */ /* 0x0043e8000c101906 */
[----:B------:R1:W-:Y:S01]  /*01a0*/  @P0 STG.E desc[UR6][R6.64], R13 ;  /* 0x0000000d06000986 */ /* 0x0003e2000c101906 */
[----:B------:R-:W-:-:S13]  /*01b0*/  ISETP.GE.AND P0, PT, R0, 0x1b000, PT ;  /* 0x0001b0000000780c */ /* 0x000fda0003f06270 */
[----:B-1----:R-:W-:Y:S05]  /*01c0*/  @!P0 BRA `(.L_x_0) ;  /* 0xfffffffc00b88947 */ /* 0x002fea000383ffff */
[----:B------:R-:W-:Y:S05]  /*01d0*/  EXIT ;  /* 0x000000000000794d */ /* 0x000fea0003800000 */
.L_x_1:
[----:B------:R-:W-:-:S00]  /*01e0*/  BRA `(.L_x_1) ;  /* 0xfffffffc00fc7947 */ /* 0x000fc0000383ffff */
[----:B------:R-:W-:-:S00]  /*01f0*/  NOP ;  /* 0x0000000000007918 */ /* 0x000fc00000000000 */
        /* <DEDUP_REMOVED lines=8> */
.L_x_2:


//--------------------- .nv.shared.reserved.0     --------------------------
	.section	.nv.shared.reserved.0,"aw",@nobits
	.weak		__nv_reservedSMEM_offset_0_alias
	.size		__nv_reservedSMEM_offset_0_alias, 0, 64
	.other		__nv_reservedSMEM_offset_0_alias,@"STO_CUDA_RESERVED_SHARED STV_DEFAULT"
__nv_reservedSMEM_offset_0_alias:
	.zero		0
	.zero		64


//--------------------- .nv.constant0._Z6felicsPhPi --------------------------
	.section	.nv.constant0._Z6felicsPhPi,"a",@progbits
	.sectionflags	@""
	.align	4
.nv.constant0._Z6felicsPhPi:
	.zero		912


//--------------------- SYMBOLS --------------------------

	.type		.nv.reservedSmem.offset0,@object
	.size		.nv.reservedSmem.offset0,0x4
